//
// Generated by NVIDIA NVVM Compiler
//
// Compiler Build ID: CL-36424714
// Cuda compilation tools, release 13.0, V13.0.88
// Based on NVVM 20.0.0
//

.version 9.0
.target sm_100
.address_size 64

	// .globl	Overlay_Cuda

.visible .entry Overlay_Cuda(
	.param .u32 Overlay_Cuda_param_0,
	.param .u32 Overlay_Cuda_param_1,
	.param .u64 .ptr .align 1 Overlay_Cuda_param_2,
	.param .u32 Overlay_Cuda_param_3,
	.param .u64 .ptr .align 1 Overlay_Cuda_param_4,
	.param .u32 Overlay_Cuda_param_5,
	.param .u32 Overlay_Cuda_param_6,
	.param .u32 Overlay_Cuda_param_7,
	.param .u64 .ptr .align 1 Overlay_Cuda_param_8,
	.param .u32 Overlay_Cuda_param_9,
	.param .u32 Overlay_Cuda_param_10,
	.param .u32 Overlay_Cuda_param_11
)
{
	.reg .pred 	%p<9>;
	.reg .b16 	%rs<4>;
	.reg .b32 	%r<31>;
	.reg .b32 	%f<12>;
	.reg .b64 	%rd<13>;

	ld.param.u32 	%r5, [Overlay_Cuda_param_0];
	ld.param.u32 	%r12, [Overlay_Cuda_param_1];
	ld.param.u64 	%rd1, [Overlay_Cuda_param_2];
	ld.param.u32 	%r7, [Overlay_Cuda_param_3];
	ld.param.u64 	%rd2, [Overlay_Cuda_param_4];
	ld.param.u32 	%r8, [Overlay_Cuda_param_5];
	ld.param.u32 	%r13, [Overlay_Cuda_param_6];
	ld.param.u32 	%r14, [Overlay_Cuda_param_7];
	ld.param.u64 	%rd3, [Overlay_Cuda_param_8];
	ld.param.u32 	%r9, [Overlay_Cuda_param_9];
	ld.param.u32 	%r10, [Overlay_Cuda_param_10];
	ld.param.u32 	%r11, [Overlay_Cuda_param_11];
	mov.u32 	%r16, %ctaid.x;
	mov.u32 	%r17, %ntid.x;
	mov.u32 	%r18, %tid.x;
	mad.lo.s32 	%r1, %r16, %r17, %r18;
	mov.u32 	%r19, %ctaid.y;
	mov.u32 	%r20, %ntid.y;
	mov.u32 	%r21, %tid.y;
	mad.lo.s32 	%r22, %r19, %r20, %r21;
	add.s32 	%r23, %r13, %r5;
	setp.ge.s32 	%p1, %r1, %r23;
	add.s32 	%r24, %r14, %r12;
	setp.ge.s32 	%p2, %r22, %r24;
	or.pred  	%p3, %p1, %p2;
	setp.lt.s32 	%p4, %r1, %r5;
	or.pred  	%p5, %p4, %p3;
	setp.lt.s32 	%p6, %r22, %r12;
	or.pred  	%p7, %p5, %p6;
	@%p7 bra 	$L__BB0_4;
	sub.s32 	%r3, %r1, %r5;
	sub.s32 	%r4, %r22, %r12;
	setp.eq.s32 	%p8, %r9, 0;
	mov.f32 	%f11, 0f3F800000;
	@%p8 bra 	$L__BB0_3;
	mul.lo.s32 	%r25, %r10, %r3;
	mul.lo.s32 	%r26, %r9, %r4;
	mad.lo.s32 	%r27, %r26, %r11, %r25;
	cvt.s64.s32 	%rd4, %r27;
	cvta.to.global.u64 	%rd5, %rd3;
	add.s64 	%rd6, %rd5, %rd4;
	ld.global.u8 	%rs1, [%rd6];
	cvt.rn.f32.u16 	%f4, %rs1;
	div.rn.f32 	%f11, %f4, 0f437F0000;
$L__BB0_3:
	mad.lo.s32 	%r28, %r8, %r4, %r3;
	cvt.s64.s32 	%rd7, %r28;
	cvta.to.global.u64 	%rd8, %rd2;
	add.s64 	%rd9, %rd8, %rd7;
	ld.global.u8 	%rs2, [%rd9];
	cvt.rn.f32.u16 	%f5, %rs2;
	mov.f32 	%f6, 0f3F800000;
	sub.f32 	%f7, %f6, %f11;
	mad.lo.s32 	%r29, %r7, %r22, %r1;
	cvt.s64.s32 	%rd10, %r29;
	cvta.to.global.u64 	%rd11, %rd1;
	add.s64 	%rd12, %rd11, %rd10;
	ld.global.u8 	%rs3, [%rd12];
	cvt.rn.f32.u16 	%f8, %rs3;
	mul.f32 	%f9, %f7, %f8;
	fma.rn.f32 	%f10, %f11, %f5, %f9;
	cvt.rzi.u32.f32 	%r30, %f10;
	st.global.u8 	[%rd12], %r30;
$L__BB0_4:
	ret;

}


// ===== COMPILED SASS (sm_100) =====

	.target	sm_100

	.elftype	@"ET_EXEC"


//--------------------- .note.nv.tkinfo           --------------------------
	.section	.note.nv.tkinfo,"",@"SHT_NOTE"
	.sectionflags	@"SHF_NOTE_NV_TKINFO"
	.tkinfo
        /*0018*/ 	.word	0x00000002
        /*0030*/ 	.string	""
        /*0030*/ 	.string	"ptxas"
        /*0030*/ 	.string	"Cuda compilation tools, release 13.0, V13.0.88"
        /*0030*/ 	.string	"Build cuda_13.0.r13.0/compiler.36424714_0"
        /*0030*/ 	.string	"-arch sm_100 -m 64 "



//--------------------- .note.nv.cuinfo           --------------------------
	.section	.note.nv.cuinfo,"",@"SHT_NOTE"
	.sectionflags	@"SHF_NOTE_NV_CUINFO"
        /*0018*/ 	.short	0x0002
        /*001a*/ 	.short	0x0064
        /*001c*/ 	.short	0x0082
	.zero		2


//--------------------- .nv.info                  --------------------------
	.section	.nv.info,"",@"SHT_CUDA_INFO"
	.align	4


	//----- nvinfo : EIATTR_REGCOUNT
	.align		4
        /*0000*/ 	.byte	0x04, 0x2f
        /*0002*/ 	.short	(.L_1 - .L_0)
	.align		4
.L_0:
        /*0004*/ 	.word	index@(Overlay_Cuda)
        /*0008*/ 	.word	0x00000010


	//----- nvinfo : EIATTR_FRAME_SIZE
	.align		4
.L_1:
        /*000c*/ 	.byte	0x04, 0x11
        /*000e*/ 	.short	(.L_3 - .L_2)
	.align		4
.L_2:
        /*0010*/ 	.word	index@($__internal_0_$__cuda_sm3x_div_rn_noftz_f32_slowpath)
        /*0014*/ 	.word	0x00000000


	//----- nvinfo : EIATTR_FRAME_SIZE
	.align		4
.L_3:
        /*0018*/ 	.byte	0x04, 0x11
        /*001a*/ 	.short	(.L_5 - .L_4)
	.align		4
.L_4:
        /*001c*/ 	.word	index@(Overlay_Cuda)
        /*0020*/ 	.word	0x00000000


	//----- nvinfo : EIATTR_MIN_STACK_SIZE
	.align		4
.L_5:
        /*0024*/ 	.byte	0x04, 0x12
        /*0026*/ 	.short	(.L_7 - .L_6)
	.align		4
.L_6:
        /*0028*/ 	.word	index@(Overlay_Cuda)
        /*002c*/ 	.word	0x00000000
.L_7:


//--------------------- .nv.compat                --------------------------
	.section	.nv.compat,"",@"SHT_CUDA_COMPAT_INFO"
	.align	4
        /*0000*/ 	.byte	0x02, 0x09, 0x00, 0x00, 0x02, 0x02, 0x01, 0x00, 0x02, 0x05, 0x05, 0x00, 0x03, 0x07, 0x01, 0x01
        /*0010*/ 	.byte	0x02, 0x03, 0x00, 0x00, 0x02, 0x06, 0x01, 0x00, 0x04, 0x0b, 0x08, 0x00, 0x01, 0x00, 0x00, 0x00
        /*0020*/ 	.byte	0x00, 0x00, 0x00, 0x00


//--------------------- .nv.info.Overlay_Cuda     --------------------------
	.section	.nv.info.Overlay_Cuda,"",@"SHT_CUDA_INFO"
	.sectionflags	@""
	.align	4


	//----- nvinfo : EIATTR_CUDA_API_VERSION
	.align		4
        /*0000*/ 	.byte	0x04, 0x37
        /*0002*/ 	.short	(.L_9 - .L_8)
.L_8:
        /*0004*/ 	.word	0x00000082


	//----- nvinfo : EIATTR_KPARAM_INFO
	.align		4
.L_9:
        /*0008*/ 	.byte	0x04, 0x17
        /*000a*/ 	.short	(.L_11 - .L_10)
.L_10:
        /*000c*/ 	.word	0x00000000
        /*0010*/ 	.short	0x000b
        /*0012*/ 	.short	0x0040
        /*0014*/ 	.byte	0x00, 0xf0, 0x11, 0x00


	//----- nvinfo : EIATTR_KPARAM_INFO
	.align		4
.L_11:
        /*0018*/ 	.byte	0x04, 0x17
        /*001a*/ 	.short	(.L_13 - .L_12)
.L_12:
        /*001c*/ 	.word	0x00000000
        /*0020*/ 	.short	0x000a
        /*0022*/ 	.short	0x003c
        /*0024*/ 	.byte	0x00, 0xf0, 0x11, 0x00


	//----- nvinfo : EIATTR_KPARAM_INFO
	.align		4
.L_13:
        /*0028*/ 	.byte	0x04, 0x17
        /*002a*/ 	.short	(.L_15 - .L_14)
.L_14:
        /*002c*/ 	.word	0x00000000
        /*0030*/ 	.short	0x0009
        /*0032*/ 	.short	0x0038
        /*0034*/ 	.byte	0x00, 0xf0, 0x11, 0x00


	//----- nvinfo : EIATTR_KPARAM_INFO
	.align		4
.L_15:
        /*0038*/ 	.byte	0x04, 0x17
        /*003a*/ 	.short	(.L_17 - .L_16)
.L_16:
        /*003c*/ 	.word	0x00000000
        /*0040*/ 	.short	0x0008
        /*0042*/ 	.short	0x0030
        /*0044*/ 	.byte	0x00, 0xf5, 0x21, 0x00


	//----- nvinfo : EIATTR_KPARAM_INFO
	.align		4
.L_17:
        /*0048*/ 	.byte	0x04, 0x17
        /*004a*/ 	.short	(.L_19 - .L_18)
.L_18:
        /*004c*/ 	.word	0x00000000
        /*0050*/ 	.short	0x0007
        /*0052*/ 	.short	0x0028
        /*0054*/ 	.byte	0x00, 0xf0, 0x11, 0x00


	//----- nvinfo : EIATTR_KPARAM_INFO
	.align		4
.L_19:
        /*0058*/ 	.byte	0x04, 0x17
        /*005a*/ 	.short	(.L_21 - .L_20)
.L_20:
        /*005c*/ 	.word	0x00000000
        /*0060*/ 	.short	0x0006
        /*0062*/ 	.short	0x0024
        /*0064*/ 	.byte	0x00, 0xf0, 0x11, 0x00


	//----- nvinfo : EIATTR_KPARAM_INFO
	.align		4
.L_21:
        /*0068*/ 	.byte	0x04, 0x17
        /*006a*/ 	.short	(.L_23 - .L_22)
.L_22:
        /*006c*/ 	.word	0x00000000
        /*0070*/ 	.short	0x0005
        /*0072*/ 	.short	0x0020
        /*0074*/ 	.byte	0x00, 0xf0, 0x11, 0x00


	//----- nvinfo : EIATTR_KPARAM_INFO
	.align		4
.L_23:
        /*0078*/ 	.byte	0x04, 0x17
        /*007a*/ 	.short	(.L_25 - .L_24)
.L_24:
        /*007c*/ 	.word	0x00000000
        /*0080*/ 	.short	0x0004
        /*0082*/ 	.short	0x0018
        /*0084*/ 	.byte	0x00, 0xf5, 0x21, 0x00


	//----- nvinfo : EIATTR_KPARAM_INFO
	.align		4
.L_25:
        /*0088*/ 	.byte	0x04, 0x17
        /*008a*/ 	.short	(.L_27 - .L_26)
.L_26:
        /*008c*/ 	.word	0x00000000
        /*0090*/ 	.short	0x0003
        /*0092*/ 	.short	0x0010
        /*0094*/ 	.byte	0x00, 0xf0, 0x11, 0x00


	//----- nvinfo : EIATTR_KPARAM_INFO
	.align		4
.L_27:
        /*0098*/ 	.byte	0x04, 0x17
        /*009a*/ 	.short	(.L_29 - .L_28)
.L_28:
        /*009c*/ 	.word	0x00000000
        /*00a0*/ 	.short	0x0002
        /*00a2*/ 	.short	0x0008
        /*00a4*/ 	.byte	0x00, 0xf5, 0x21, 0x00


	//----- nvinfo : EIATTR_KPARAM_INFO
	.align		4
.L_29:
        /*00a8*/ 	.byte	0x04, 0x17
        /*00aa*/ 	.short	(.L_31 - .L_30)
.L_30:
        /*00ac*/ 	.word	0x00000000
        /*00b0*/ 	.short	0x0001
        /*00b2*/ 	.short	0x0004
        /*00b4*/ 	.byte	0x00, 0xf0, 0x11, 0x00


	//----- nvinfo : EIATTR_KPARAM_INFO
	.align		4
.L_31:
        /*00b8*/ 	.byte	0x04, 0x17
        /*00ba*/ 	.short	(.L_33 - .L_32)
.L_32:
        /*00bc*/ 	.word	0x00000000
        /*00c0*/ 	.short	0x0000
        /*00c2*/ 	.short	0x0000
        /*00c4*/ 	.byte	0x00, 0xf0, 0x11, 0x00


	//----- nvinfo : EIATTR_SPARSE_MMA_MASK
	.align		4
.L_33:
        /*00c8*/ 	.byte	0x03, 0x50
        /*00ca*/ 	.short	0x0000


	//----- nvinfo : EIATTR_MAXREG_COUNT
	.align		4
        /*00cc*/ 	.byte	0x03, 0x1b
        /*00ce*/ 	.short	0x00ff


	//----- nvinfo : EIATTR_MERCURY_ISA_VERSION
	.align		4
        /*00d0*/ 	.byte	0x03, 0x5f
        /*00d2*/ 	.short	0x0101


	//----- nvinfo : EIATTR_VRC_CTA_INIT_COUNT
	.align		4
        /*00d4*/ 	.byte	0x02, 0x4a
	.zero		1
	.zero		1


	//----- nvinfo : EIATTR_EXIT_INSTR_OFFSETS
	.align		4
        /*00d8*/ 	.byte	0x04, 0x1c
        /*00da*/ 	.short	(.L_35 - .L_34)


	//   ....[0]....
.L_34:
        /*00dc*/ 	.word	0x00000120


	//   ....[1]....
        /*00e0*/ 	.word	0x00000460


	//----- nvinfo : EIATTR_CRS_STACK_SIZE
	.align		4
.L_35:
        /*00e4*/ 	.byte	0x04, 0x1e
        /*00e6*/ 	.short	(.L_37 - .L_36)
.L_36:
        /*00e8*/ 	.word	0x00000000


	//----- nvinfo : EIATTR_CBANK_PARAM_SIZE
	.align		4
.L_37:
        /*00ec*/ 	.byte	0x03, 0x19
        /*00ee*/ 	.short	0x0044


	//----- nvinfo : EIATTR_PARAM_CBANK
	.align		4
        /*00f0*/ 	.byte	0x04, 0x0a
        /*00f2*/ 	.short	(.L_39 - .L_38)
	.align		4
.L_38:
        /*00f4*/ 	.word	index@(.nv.constant0.Overlay_Cuda)
        /*00f8*/ 	.short	0x0380
        /*00fa*/ 	.short	0x0044


	//----- nvinfo : EIATTR_SW_WAR
	.align		4
.L_39:
        /*00fc*/ 	.byte	0x04, 0x36
        /*00fe*/ 	.short	(.L_41 - .L_40)
.L_40:
        /*0100*/ 	.word	0x00000008
.L_41:


//--------------------- .nv.callgraph             --------------------------
	.section	.nv.callgraph,"",@"SHT_CUDA_CALLGRAPH"
	.align	4
	.sectionentsize	8
	.align		4
        /*0000*/ 	.word	0x00000000
	.align		4
        /*0004*/ 	.word	0xffffffff
	.align		4
        /*0008*/ 	.word	0x00000000
	.align		4
        /*000c*/ 	.word	0xfffffffe
	.align		4
        /*0010*/ 	.word	0x00000000
	.align		4
        /*0014*/ 	.word	0xfffffffd
	.align		4
        /*0018*/ 	.word	0x00000000
	.align		4
        /*001c*/ 	.word	0xfffffffc


//--------------------- .text.Overlay_Cuda        --------------------------
	.section	.text.Overlay_Cuda,"ax",@progbits
	.align	128
        .global         Overlay_Cuda
        .type           Overlay_Cuda,@function
        .size           Overlay_Cuda,(.L_x_16 - Overlay_Cuda)
        .other          Overlay_Cuda,@"STO_CUDA_ENTRY STV_DEFAULT"
Overlay_Cuda:
.text.Overlay_Cuda:
[----:B------:R-:W-:Y:S01]  /*0000*/  LDC R1, c[0x0][0x37c] ;  /* 0x0000df00ff017b82 */ /* 0x000fe20000000800 */
[----:B------:R-:W0:Y:S07]  /*0010*/  S2R R3, SR_TID.Y ;  /* 0x0000000000037919 */ /* 0x000e2e0000002200 */
[----:B------:R-:W1:Y:S01]  /*0020*/  LDC R5, c[0x0][0x360] ;  /* 0x0000d800ff057b82 */ /* 0x000e620000000800 */
[----:B------:R-:W2:Y:S01]  /*0030*/  LDCU UR5, c[0x0][0x3a8] ;  /* 0x00007500ff0577ac */ /* 0x000ea20008000800 */
[----:B------:R-:W1:Y:S01]  /*0040*/  S2R R0, SR_TID.X ;  /* 0x0000000000007919 */ /* 0x000e620000002100 */
[----:B------:R-:W2:Y:S05]  /*0050*/  LDCU.64 UR8, c[0x0][0x380] ;  /* 0x00007000ff0877ac */ /* 0x000eaa0008000a00 */
[----:B------:R-:W0:Y:S01]  /*0060*/  S2UR UR7, SR_CTAID.Y ;  /* 0x00000000000779c3 */ /* 0x000e220000002600 */
[----:B------:R-:W3:Y:S07]  /*0070*/  LDCU UR4, c[0x0][0x3a4] ;  /* 0x00007480ff0477ac */ /* 0x000eee0008000800 */
[----:B------:R-:W0:Y:S01]  /*0080*/  LDC R4, c[0x0][0x364] ;  /* 0x0000d900ff047b82 */ /* 0x000e220000000800 */
[----:B--2---:R-:W-:-:S07]  /*0090*/  UIADD3 UR5, UPT, UPT, UR5, UR9, URZ ;  /* 0x0000000905057290 */ /* 0x004fce000fffe0ff */
[----:B------:R-:W1:Y:S01]  /*00a0*/  S2UR UR6, SR_CTAID.X ;  /* 0x00000000000679c3 */ /* 0x000e620000002500 */
[----:B---3--:R-:W-:Y:S01]  /*00b0*/  UIADD3 UR4, UPT, UPT, UR4, UR8, URZ ;  /* 0x0000000804047290 */ /* 0x008fe2000fffe0ff */
[----:B0-----:R-:W-:-:S05]  /*00c0*/  IMAD R4, R4, UR7, R3 ;  /* 0x0000000704047c24 */ /* 0x001fca000f8e0203 */
[----:B------:R-:W-:Y:S01]  /*00d0*/  ISETP.GE.AND P0, PT, R4, UR5, PT ;  /* 0x0000000504007c0c */ /* 0x000fe2000bf06270 */
[----:B-1----:R-:W-:-:S05]  /*00e0*/  IMAD R5, R5, UR6, R0 ;  /* 0x0000000605057c24 */ /* 0x002fca000f8e0200 */
[----:B------:R-:W-:-:S04]  /*00f0*/  ISETP.GE.OR P0, PT, R5, UR4, P0 ;  /* 0x0000000405007c0c */ /* 0x000fc80008706670 */
[----:B------:R-:W-:-:S04]  /*0100*/  ISETP.LT.OR P0, PT, R5, UR8, P0 ;  /* 0x0000000805007c0c */ /* 0x000fc80008701670 */
[----:B------:R-:W-:-:S13]  /*0110*/  ISETP.LT.OR P0, PT, R4, UR9, P0 ;  /* 0x0000000904007c0c */ /* 0x000fda0008701670 */
[----:B------:R-:W-:Y:S05]  /*0120*/  @P0 EXIT ;  /* 0x000000000000094d */ /* 0x000fea0003800000 */
[----:B------:R-:W0:Y:S01]  /*0130*/  LDCU UR4, c[0x0][0x3b8] ;  /* 0x00007700ff0477ac */ /* 0x000e220008000800 */
[----:B------:R-:W-:Y:S02]  /*0140*/  VIADD R2, R5, -UR8 ;  /* 0x8000000805027c36 */ /* 0x000fe40008000000 */
[----:B------:R-:W-:Y:S01]  /*0150*/  VIADD R3, R4, -UR9 ;  /* 0x8000000904037c36 */ /* 0x000fe20008000000 */
[----:B------:R-:W1:Y:S01]  /*0160*/  LDCU.64 UR6, c[0x0][0x358] ;  /* 0x00006b00ff0677ac */ /* 0x000e620008000a00 */
[----:B------:R-:W-:Y:S01]  /*0170*/  IMAD.MOV.U32 R0, RZ, RZ, 0x3f800000 ;  /* 0x3f800000ff007424 */ /* 0x000fe200078e00ff */
[----:B0-----:R-:W-:-:S09]  /*0180*/  UISETP.NE.AND UP0, UPT, UR4, URZ, UPT ;  /* 0x000000ff0400728c */ /* 0x001fd2000bf05270 */
[----:B-1----:R-:W-:Y:S05]  /*0190*/  BRA.U !UP0, `(.L_x_0) ;  /* 0x0000000108647547 */ /* 0x002fea000b800000 */
[----:B------:R-:W0:Y:S01]  /*01a0*/  LDCU UR5, c[0x0][0x3bc] ;  /* 0x00007780ff0577ac */ /* 0x000e220008000800 */
[----:B------:R-:W-:Y:S01]  /*01b0*/  IMAD R7, R3, UR4, RZ ;  /* 0x0000000403077c24 */ /* 0x000fe2000f8e02ff */
[----:B------:R-:W1:Y:S01]  /*01c0*/  LDCU UR8, c[0x0][0x3c0] ;  /* 0x00007800ff0877ac */ /* 0x000e620008000800 */
[----:B------:R-:W2:Y:S01]  /*01d0*/  LDCU.64 UR10, c[0x0][0x3b0] ;  /* 0x00007600ff0a77ac */ /* 0x000ea20008000a00 */
[----:B0-----:R-:W-:-:S04]  /*01e0*/  IMAD R0, R2, UR5, RZ ;  /* 0x0000000502007c24 */ /* 0x001fc8000f8e02ff */
[----:B-1----:R-:W-:-:S05]  /*01f0*/  IMAD R0, R7, UR8, R0 ;  /* 0x0000000807007c24 */ /* 0x002fca000f8e0200 */
[----:B--2---:R-:W-:-:S04]  /*0200*/  IADD3 R6, P0, PT, R0, UR10, RZ ;  /* 0x0000000a00067c10 */ /* 0x004fc8000ff1e0ff */
[----:B------:R-:W-:-:S05]  /*0210*/  LEA.HI.X.SX32 R7, R0, UR11, 0x1, P0 ;  /* 0x0000000b00077c11 */ /* 0x000fca00080f0eff */
[----:B------:R-:W2:Y:S01]  /*0220*/  LDG.E.U8 R0, desc[UR6][R6.64] ;  /* 0x0000000606007981 */ /* 0x000ea2000c1e1100 */
[----:B------:R-:W-:Y:S01]  /*0230*/  IMAD.MOV.U32 R8, RZ, RZ, 0x3f800000 ;  /* 0x3f800000ff087424 */ /* 0x000fe200078e00ff */
[----:B------:R-:W-:Y:S01]  /*0240*/  BSSY.RECONVERGENT B1, `(.L_x_1) ;  /* 0x000000d000017945 */ /* 0x000fe20003800200 */
[----:B------:R-:W-:-:S04]  /*0250*/  IMAD.MOV.U32 R9, RZ, RZ, 0x3b808081 ;  /* 0x3b808081ff097424 */ /* 0x000fc800078e00ff */
[----:B------:R-:W-:-:S04]  /*0260*/  FFMA R8, R9, -255, R8 ;  /* 0xc37f000009087823 */ /* 0x000fc80000000008 */
[----:B------:R-:W-:Y:S01]  /*0270*/  FFMA R9, R8, R9, 0.0039215688593685626984 ;  /* 0x3b80808108097423 */ /* 0x000fe20000000009 */
[----:B--2---:R-:W-:-:S04]  /*0280*/  I2FP.F32.U32 R0, R0 ;  /* 0x0000000000007245 */ /* 0x004fc80000201000 */
[----:B------:R-:W0:Y:S01]  /*0290*/  FCHK P0, R0, 255 ;  /* 0x437f000000007902 */ /* 0x000e220000000000 */
[----:B------:R-:W-:-:S04]  /*02a0*/  FFMA R8, R0, R9, RZ ;  /* 0x0000000900087223 */ /* 0x000fc800000000ff */
[----:B------:R-:W-:-:S04]  /*02b0*/  FFMA R10, R8, -255, R0 ;  /* 0xc37f0000080a7823 */ /* 0x000fc80000000000 */
[----:B------:R-:W-:Y:S01]  /*02c0*/  FFMA R8, R9, R10, R8 ;  /* 0x0000000a09087223 */ /* 0x000fe20000000008 */
[----:B0-----:R-:W-:Y:S06]  /*02d0*/  @!P0 BRA `(.L_x_2) ;  /* 0x00000000000c8947 */ /* 0x001fec0003800000 */
[----:B------:R-:W-:-:S07]  /*02e0*/  MOV R6, 0x300 ;  /* 0x0000030000067802 */ /* 0x000fce0000000f00 */
[----:B------:R-:W-:Y:S05]  /*02f0*/  CALL.REL.NOINC `($__internal_0_$__cuda_sm3x_div_rn_noftz_f32_slowpath) ;  /* 0x00000000005c7944 */ /* 0x000fea0003c00000 */
[----:B------:R-:W-:-:S07]  /*0300*/  IMAD.MOV.U32 R8, RZ, RZ, R0 ;  /* 0x000000ffff087224 */ /* 0x000fce00078e0000 */
.L_x_2:
[----:B------:R-:W-:Y:S05]  /*0310*/  BSYNC.RECONVERGENT B1 ;  /* 0x0000000000017941 */ /* 0x000fea0003800200 */
.L_x_1:
[----:B------:R-:W-:-:S07]  /*0320*/  IMAD.MOV.U32 R0, RZ, RZ, R8 ;  /* 0x000000ffff007224 */ /* 0x000fce00078e0008 */
.L_x_0:
[----:B------:R-:W0:Y:S01]  /*0330*/  LDCU UR5, c[0x0][0x390] ;  /* 0x00007200ff0577ac */ /* 0x000e220008000800 */
[----:B------:R-:W1:Y:S01]  /*0340*/  LDCU UR4, c[0x0][0x3a0] ;  /* 0x00007400ff0477ac */ /* 0x000e620008000800 */
[----:B------:R-:W2:Y:S01]  /*0350*/  LDCU.64 UR10, c[0x0][0x388] ;  /* 0x00007100ff0a77ac */ /* 0x000ea20008000a00 */
[----:B------:R-:W3:Y:S01]  /*0360*/  LDCU.64 UR8, c[0x0][0x398] ;  /* 0x00007300ff0877ac */ /* 0x000ee20008000a00 */
[----:B0-----:R-:W-:Y:S02]  /*0370*/  IMAD R6, R4, UR5, R5 ;  /* 0x0000000504067c24 */ /* 0x001fe4000f8e0205 */
[----:B-1----:R-:W-:-:S03]  /*0380*/  IMAD R5, R3, UR4, R2 ;  /* 0x0000000403057c24 */ /* 0x002fc6000f8e0202 */
[C---:B--2---:R-:W-:Y:S02]  /*0390*/  IADD3 R2, P1, PT, R6.reuse, UR10, RZ ;  /* 0x0000000a06027c10 */ /* 0x044fe4000ff3e0ff */
[C---:B---3--:R-:W-:Y:S02]  /*03a0*/  IADD3 R4, P0, PT, R5.reuse, UR8, RZ ;  /* 0x0000000805047c10 */ /* 0x048fe4000ff1e0ff */
[----:B------:R-:W-:Y:S02]  /*03b0*/  LEA.HI.X.SX32 R3, R6, UR11, 0x1, P1 ;  /* 0x0000000b06037c11 */ /* 0x000fe400088f0eff */
[----:B------:R-:W-:-:S03]  /*03c0*/  LEA.HI.X.SX32 R5, R5, UR9, 0x1, P0 ;  /* 0x0000000905057c11 */ /* 0x000fc600080f0eff */
[----:B------:R-:W2:Y:S04]  /*03d0*/  LDG.E.U8 R6, desc[UR6][R2.64] ;  /* 0x0000000602067981 */ /* 0x000ea8000c1e1100 */
[----:B------:R-:W3:Y:S01]  /*03e0*/  LDG.E.U8 R4, desc[UR6][R4.64] ;  /* 0x0000000604047981 */ /* 0x000ee2000c1e1100 */
[----:B--2---:R-:W-:Y:S01]  /*03f0*/  I2FP.F32.U32 R9, R6 ;  /* 0x0000000600097245 */ /* 0x004fe20000201000 */
[----:B------:R-:W-:Y:S01]  /*0400*/  FADD R6, -R0, 1 ;  /* 0x3f80000000067421 */ /* 0x000fe20000000100 */
[----:B---3--:R-:W-:-:S03]  /*0410*/  I2FP.F32.U32 R7, R4 ;  /* 0x0000000400077245 */ /* 0x008fc60000201000 */
[----:B------:R-:W-:-:S04]  /*0420*/  FMUL R6, R6, R9 ;  /* 0x0000000906067220 */ /* 0x000fc80000400000 */
[----:B------:R-:W-:-:S04]  /*0430*/  FFMA R6, R7, R0, R6 ;  /* 0x0000000007067223 */ /* 0x000fc80000000006 */
[----:B------:R-:W0:Y:S02]  /*0440*/  F2I.U32.TRUNC.NTZ R7, R6 ;  /* 0x0000000600077305 */ /* 0x000e24000020f000 */
[----:B0-----:R-:W-:Y:S01]  /*0450*/  STG.E.U8 desc[UR6][R2.64], R7 ;  /* 0x0000000702007986 */ /* 0x001fe2000c101106 */
[----:B------:R-:W-:Y:S05]  /*0460*/  EXIT ;  /* 0x000000000000794d */ /* 0x000fea0003800000 */
        .weak           $__internal_0_$__cuda_sm3x_div_rn_noftz_f32_slowpath
        .type           $__internal_0_$__cuda_sm3x_div_rn_noftz_f32_slowpath,@function
        .size           $__internal_0_$__cuda_sm3x_div_rn_noftz_f32_slowpath,(.L_x_16 - $__internal_0_$__cuda_sm3x_div_rn_noftz_f32_slowpath)
$__internal_0_$__cuda_sm3x_div_rn_noftz_f32_slowpath:
[--C-:B------:R-:W-:Y:S01]  /*0470*/  SHF.R.U32.HI R7, RZ, 0x17, R0.reuse ;  /* 0x00000017ff077819 */ /* 0x100fe20000011600 */
[----:B------:R-:W-:Y:S04]  /*0480*/  BSSY.RECONVERGENT B0, `(.L_x_3) ;  /* 0x000005c000007945 */ /* 0x000fe80003800200 */
[----:B------:R-:W-:Y:S01]  /*0490*/  BSSY.RELIABLE B2, `(.L_x_4) ;  /* 0x000001a000027945 */ /* 0x000fe20003800100 */
[----:B------:R-:W-:Y:S01]  /*04a0*/  IMAD.MOV.U32 R8, RZ, RZ, R0 ;  /* 0x000000ffff087224 */ /* 0x000fe200078e0000 */
[----:B------:R-:W-:-:S05]  /*04b0*/  LOP3.LUT R7, R7, 0xff, RZ, 0xc0, !PT ;  /* 0x000000ff07077812 */ /* 0x000fca00078ec0ff */
[----:B------:R-:W-:-:S05]  /*04c0*/  VIADD R10, R7, 0xffffffff ;  /* 0xffffffff070a7836 */ /* 0x000fca0000000000 */
[----:B------:R-:W-:-:S13]  /*04d0*/  ISETP.GT.U32.OR P0, PT, R10, 0xfd, !PT ;  /* 0x000000fd0a00780c */ /* 0x000fda0007f04470 */
[----:B------:R-:W-:Y:S01]  /*04e0*/  @!P0 IMAD.MOV.U32 R9, RZ, RZ, RZ ;  /* 0x000000ffff098224 */ /* 0x000fe200078e00ff */
[----:B------:R-:W-:Y:S06]  /*04f0*/  @!P0 BRA `(.L_x_5) ;  /* 0x00000000004c8947 */ /* 0x000fec0003800000 */
[----:B------:R-:W-:-:S13]  /*0500*/  FSETP.GTU.FTZ.AND P0, PT, |R0|, +INF , PT ;  /* 0x7f8000000000780b */ /* 0x000fda0003f1c200 */
[----:B------:R-:W-:Y:S05]  /*0510*/  @P0 BREAK.RELIABLE B2 ;  /* 0x0000000000020942 */ /* 0x000fea0003800100 */
[----:B------:R-:W-:Y:S05]  /*0520*/  @P0 BRA `(.L_x_6) ;  /* 0x0000000400400947 */ /* 0x000fea0003800000 */
[----:B------:R-:W-:-:S05]  /*0530*/  IMAD.MOV.U32 R9, RZ, RZ, 0x437f0000 ;  /* 0x437f0000ff097424 */ /* 0x000fca00078e00ff */
[----:B------:R-:W-:-:S13]  /*0540*/  LOP3.LUT P0, RZ, R9, 0x7fffffff, R8, 0xc8, !PT ;  /* 0x7fffffff09ff7812 */ /* 0x000fda000780c808 */
[----:B------:R-:W-:Y:S05]  /*0550*/  @!P0 BREAK.RELIABLE B2 ;  /* 0x0000000000028942 */ /* 0x000fea0003800100 */
[----:B------:R-:W-:Y:S05]  /*0560*/  @!P0 BRA `(.L_x_7) ;  /* 0x0000000400288947 */ /* 0x000fea0003800000 */
[----:B------:R-:W-:-:S13]  /*0570*/  LOP3.LUT P0, RZ, R8, 0x7fffffff, RZ, 0xc0, !PT ;  /* 0x7fffffff08ff7812 */ /* 0x000fda000780c0ff */
[----:B------:R-:W-:Y:S05]  /*0580*/  @!P0 BREAK.RELIABLE B2 ;  /* 0x0000000000028942 */ /* 0x000fea0003800100 */
[----:B------:R-:W-:Y:S05]  /*0590*/  @!P0 BRA `(.L_x_8) ;  /* 0x0000000400148947 */ /* 0x000fea0003800000 */
[----:B------:R-:W-:Y:S02]  /*05a0*/  FSETP.NEU.FTZ.AND P0, PT, |R0|, +INF , PT ;  /* 0x7f8000000000780b */ /* 0x000fe40003f1d200 */
[----:B------:R-:W-:-:S04]  /*05b0*/  LOP3.LUT P1, RZ, R9, 0x7fffffff, RZ, 0xc0, !PT ;  /* 0x7fffffff09ff7812 */ /* 0x000fc8000782c0ff */
[----:B------:R-:W-:-:S13]  /*05c0*/  PLOP3.LUT P0, PT, P0, P1, PT, 0x2f, 0xf2 ;  /* 0x0000000000f2781c */ /* 0x000fda0000702577 */
[----:B------:R-:W-:Y:S05]  /*05d0*/  @P0 BREAK.RELIABLE B2 ;  /* 0x0000000000020942 */ /* 0x000fea0003800100 */
[----:B------:R-:W-:Y:S05]  /*05e0*/  @P0 BRA `(.L_x_9) ;  /* 0x0000000000f40947 */ /* 0x000fea0003800000 */
[----:B------:R-:W-:-:S13]  /*05f0*/  ISETP.GE.AND P0, PT, R10, RZ, PT ;  /* 0x000000ff0a00720c */ /* 0x000fda0003f06270 */
[----:B------:R-:W-:Y:S02]  /*0600*/  @P0 IMAD.MOV.U32 R9, RZ, RZ, RZ ;  /* 0x000000ffff090224 */ /* 0x000fe400078e00ff */
[----:B------:R-:W-:Y:S01]  /*0610*/  @!P0 FFMA R8, R0, 1.84467440737095516160e+19, RZ ;  /* 0x5f80000000088823 */ /* 0x000fe200000000ff */
[----:B------:R-:W-:-:S07]  /*0620*/  @!P0 IMAD.MOV.U32 R9, RZ, RZ, -0x40 ;  /* 0xffffffc0ff098424 */ /* 0x000fce00078e00ff */
.L_x_5:
[----:B------:R-:W-:Y:S05]  /*0630*/  BSYNC.RELIABLE B2 ;  /* 0x0000000000027941 */ /* 0x000fea0003800100 */
.L_x_4:
[----:B------:R-:W-:Y:S01]  /*0640*/  UMOV UR4, 0x437f0000 ;  /* 0x437f000000047882 */ /* 0x000fe20000000000 */
[----:B------:R-:W-:Y:S01]  /*0650*/  VIADD R7, R7, 0xffffff81 ;  /* 0xffffff8107077836 */ /* 0x000fe20000000000 */
[----:B------:R-:W-:Y:S01]  /*0660*/  UIADD3 UR4, UPT, UPT, UR4, -0x3800000, URZ ;  /* 0xfc80000004047890 */ /* 0x000fe2000fffe0ff */
[----:B------:R-:W-:Y:S02]  /*0670*/  BSSY.RECONVERGENT B2, `(.L_x_10) ;  /* 0x0000033000027945 */ /* 0x000fe40003800200 */
[----:B------:R-:W-:Y:S01]  /*0680*/  IMAD R0, R7, -0x800000, R8 ;  /* 0xff80000007007824 */ /* 0x000fe200078e0208 */
[----:B------:R-:W-:Y:S02]  /*0690*/  IADD3 R9, PT, PT, R9, -0x7, R7 ;  /* 0xfffffff909097810 */ /* 0x000fe40007ffe007 */
[----:B------:R-:W-:-:S03]  /*06a0*/  FADD.FTZ R11, -RZ, -UR4 ;  /* 0x80000004ff0b7e21 */ /* 0x000fc60008010100 */
[----:B------:R-:W0:Y:S02]  /*06b0*/  MUFU.RCP R10, UR4 ;  /* 0x00000004000a7d08 */ /* 0x000e240008001000 */
[----:B0-----:R-:W-:-:S04]  /*06c0*/  FFMA R13, R10, R11, 1 ;  /* 0x3f8000000a0d7423 */ /* 0x001fc8000000000b */
[----:B------:R-:W-:-:S04]  /*06d0*/  FFMA R13, R10, R13, R10 ;  /* 0x0000000d0a0d7223 */ /* 0x000fc8000000000a */
[----:B------:R-:W-:-:S04]  /*06e0*/  FFMA R8, R0, R13, RZ ;  /* 0x0000000d00087223 */ /* 0x000fc800000000ff */
[----:B------:R-:W-:-:S04]  /*06f0*/  FFMA R10, R11, R8, R0 ;  /* 0x000000080b0a7223 */ /* 0x000fc80000000000 */
[----:B------:R-:W-:-:S04]  /*0700*/  FFMA R10, R13, R10, R8 ;  /* 0x0000000a0d0a7223 */ /* 0x000fc80000000008 */
[----:B------:R-:W-:-:S04]  /*0710*/  FFMA R11, R11, R10, R0 ;  /* 0x0000000a0b0b7223 */ /* 0x000fc80000000000 */
[----:B------:R-:W-:-:S05]  /*0720*/  FFMA R0, R13, R11, R10 ;  /* 0x0000000b0d007223 */ /* 0x000fca000000000a */
[----:B------:R-:W-:-:S04]  /*0730*/  SHF.R.U32.HI R8, RZ, 0x17, R0 ;  /* 0x00000017ff087819 */ /* 0x000fc80000011600 */
[----:B------:R-:W-:-:S05]  /*0740*/  LOP3.LUT R8, R8, 0xff, RZ, 0xc0, !PT ;  /* 0x000000ff08087812 */ /* 0x000fca00078ec0ff */
[----:B------:R-:W-:-:S04]  /*0750*/  IMAD.IADD R12, R8, 0x1, R9 ;  /* 0x00000001080c7824 */ /* 0x000fc800078e0209 */
[----:B------:R-:W-:-:S05]  /*0760*/  VIADD R7, R12, 0xffffffff ;  /* 0xffffffff0c077836 */ /* 0x000fca0000000000 */
[----:B------:R-:W-:-:S13]  /*0770*/  ISETP.GE.U32.AND P0, PT, R7, 0xfe, PT ;  /* 0x000000fe0700780c */ /* 0x000fda0003f06070 */
[----:B------:R-:W-:Y:S05]  /*0780*/  @!P0 BRA `(.L_x_11) ;  /* 0x0000000000808947 */ /* 0x000fea0003800000 */
[----:B------:R-:W-:-:S13]  /*0790*/  ISETP.GT.AND P0, PT, R12, 0xfe, PT ;  /* 0x000000fe0c00780c */ /* 0x000fda0003f04270 */
[----:B------:R-:W-:Y:S05]  /*07a0*/  @P0 BRA `(.L_x_12) ;  /* 0x00000000006c0947 */ /* 0x000fea0003800000 */
[----:B------:R-:W-:-:S13]  /*07b0*/  ISETP.GE.AND P0, PT, R12, 0x1, PT ;  /* 0x000000010c00780c */ /* 0x000fda0003f06270 */
[----:B------:R-:W-:Y:S05]  /*07c0*/  @P0 BRA `(.L_x_13) ;  /* 0x0000000000740947 */ /* 0x000fea0003800000 */
[----:B------:R-:W-:Y:S02]  /*07d0*/  ISETP.GE.AND P0, PT, R12, -0x18, PT ;  /* 0xffffffe80c00780c */ /* 0x000fe40003f06270 */
[----:B------:R-:W-:-:S11]  /*07e0*/  LOP3.LUT R0, R0, 0x80000000, RZ, 0xc0, !PT ;  /* 0x8000000000007812 */ /* 0x000fd600078ec0ff */
[----:B------:R-:W-:Y:S05]  /*07f0*/  @!P0 BRA `(.L_x_13) ;  /* 0x0000000000688947 */ /* 0x000fea0003800000 */
[CCC-:B------:R-:W-:Y:S01]  /*0800*/  FFMA.RZ R7, R13.reuse, R11.reuse, R10.reuse ;  /* 0x0000000b0d077223 */ /* 0x1c0fe2000000c00a */
[-CC-:B------:R-:W-:Y:S01]  /*0810*/  FFMA.RM R8, R13, R11.reuse, R10.reuse ;  /* 0x0000000b0d087223 */ /* 0x180fe2000000400a */
[C---:B------:R-:W-:Y:S02]  /*0820*/  ISETP.NE.AND P2, PT, R12.reuse, RZ, PT ;  /* 0x000000ff0c00720c */ /* 0x040fe40003f45270 */
[C---:B------:R-:W-:Y:S02]  /*0830*/  ISETP.NE.AND P1, PT, R12.reuse, RZ, PT ;  /* 0x000000ff0c00720c */ /* 0x040fe40003f25270 */
[----:B------:R-:W-:Y:S01]  /*0840*/  LOP3.LUT R9, R7, 0x7fffff, RZ, 0xc0, !PT ;  /* 0x007fffff07097812 */ /* 0x000fe200078ec0ff */
[----:B------:R-:W-:Y:S01]  /*0850*/  FFMA.RP R7, R13, R11, R10 ;  /* 0x0000000b0d077223 */ /* 0x000fe2000000800a */
[----:B------:R-:W-:Y:S02]  /*0860*/  VIADD R10, R12, 0x20 ;  /* 0x000000200c0a7836 */ /* 0x000fe40000000000 */
[----:B------:R-:W-:Y:S01]  /*0870*/  LOP3.LUT R9, R9, 0x800000, RZ, 0xfc, !PT ;  /* 0x0080000009097812 */ /* 0x000fe200078efcff */
[----:B------:R-:W-:Y:S01]  /*0880*/  IMAD.MOV R11, RZ, RZ, -R12 ;  /* 0x000000ffff0b7224 */ /* 0x000fe200078e0a0c */
[----:B------:R-:W-:-:S02]  /*0890*/  FSETP.NEU.FTZ.AND P0, PT, R7, R8, PT ;  /* 0x000000080700720b */ /* 0x000fc40003f1d000 */
[----:B------:R-:W-:Y:S02]  /*08a0*/  SHF.L.U32 R10, R9, R10, RZ ;  /* 0x0000000a090a7219 */ /* 0x000fe400000006ff */
[----:B------:R-:W-:Y:S02]  /*08b0*/  SEL R8, R11, RZ, P2 ;  /* 0x000000ff0b087207 */ /* 0x000fe40001000000 */
[----:B------:R-:W-:Y:S02]  /*08c0*/  ISETP.NE.AND P1, PT, R10, RZ, P1 ;  /* 0x000000ff0a00720c */ /* 0x000fe40000f25270 */
[----:B------:R-:W-:Y:S02]  /*08d0*/  SHF.R.U32.HI R8, RZ, R8, R9 ;  /* 0x00000008ff087219 */ /* 0x000fe40000011609 */
[----:B------:R-:W-:Y:S02]  /*08e0*/  PLOP3.LUT P0, PT, P0, P1, PT, 0xf8, 0x8f ;  /* 0x00000000008f781c */ /* 0x000fe40000703f70 */
[----:B------:R-:W-:-:S02]  /*08f0*/  SHF.R.U32.HI R10, RZ, 0x1, R8 ;  /* 0x00000001ff0a7819 */ /* 0x000fc40000011608 */
[----:B------:R-:W-:-:S04]  /*0900*/  SEL R7, RZ, 0x1, !P0 ;  /* 0x00000001ff077807 */ /* 0x000fc80004000000 */
[----:B------:R-:W-:-:S04]  /*0910*/  LOP3.LUT R7, R7, 0x1, R10, 0xf8, !PT ;  /* 0x0000000107077812 */ /* 0x000fc800078ef80a */
[----:B------:R-:W-:-:S05]  /*0920*/  LOP3.LUT R7, R7, R8, RZ, 0xc0, !PT ;  /* 0x0000000807077212 */ /* 0x000fca00078ec0ff */
[----:B------:R-:W-:-:S05]  /*0930*/  IMAD.IADD R7, R10, 0x1, R7 ;  /* 0x000000010a077824 */ /* 0x000fca00078e0207 */
[----:B------:R-:W-:Y:S01]  /*0940*/  LOP3.LUT R0, R7, R0, RZ, 0xfc, !PT ;  /* 0x0000000007007212 */ /* 0x000fe200078efcff */
[----:B------:R-:W-:Y:S06]  /*0950*/  BRA `(.L_x_13) ;  /* 0x0000000000107947 */ /* 0x000fec0003800000 */
.L_x_12:
[----:B------:R-:W-:-:S04]  /*0960*/  LOP3.LUT R0, R0, 0x80000000, RZ, 0xc0, !PT ;  /* 0x8000000000007812 */ /* 0x000fc800078ec0ff */
[----:B------:R-:W-:Y:S01]  /*0970*/  LOP3.LUT R0, R0, 0x7f800000, RZ, 0xfc, !PT ;  /* 0x7f80000000007812 */ /* 0x000fe200078efcff */
[----:B------:R-:W-:Y:S06]  /*0980*/  BRA `(.L_x_13) ;  /* 0x0000000000047947 */ /* 0x000fec0003800000 */
.L_x_11:
[----:B------:R-:W-:-:S07]  /*0990*/  IMAD R0, R9, 0x800000, R0 ;  /* 0x0080000009007824 */ /* 0x000fce00078e0200 */
.L_x_13:
[----:B------:R-:W-:Y:S05]  /*09a0*/  BSYNC.RECONVERGENT B2 ;  /* 0x0000000000027941 */ /* 0x000fea0003800200 */
.L_x_10:
[----:B------:R-:W-:Y:S05]  /*09b0*/  BRA `(.L_x_14) ;  /* 0x0000000000207947 */ /* 0x000fea0003800000 */
.L_x_9:
[----:B------:R-:W-:-:S04]  /*09c0*/  LOP3.LUT R0, R9, 0x80000000, R8, 0x48, !PT ;  /* 0x8000000009007812 */ /* 0x000fc800078e4808 */
[----:B------:R-:W-:Y:S01]  /*09d0*/  LOP3.LUT R0, R0, 0x7f800000, RZ, 0xfc, !PT ;  /* 0x7f80000000007812 */ /* 0x000fe200078efcff */
[----:B------:R-:W-:Y:S06]  /*09e0*/  BRA `(.L_x_14) ;  /* 0x0000000000147947 */ /* 0x000fec0003800000 */
.L_x_8:
[----:B------:R-:W-:Y:S01]  /*09f0*/  LOP3.LUT R0, R9, 0x80000000, R8, 0x48, !PT ;  /* 0x8000000009007812 */ /* 0x000fe200078e4808 */
[----:B------:R-:W-:Y:S06]  /*0a00*/  BRA `(.L_x_14) ;  /* 0x00000000000c7947 */ /* 0x000fec0003800000 */
.L_x_7:
[----:B------:R-:W0:Y:S01]  /*0a10*/  MUFU.RSQ R0, -QNAN ;  /* 0xffc0000000007908 */ /* 0x000e220000001400 */
[----:B------:R-:W-:Y:S05]  /*0a20*/  BRA `(.L_x_14) ;  /* 0x0000000000047947 */ /* 0x000fea0003800000 */
.L_x_6:
[----:B------:R-:W-:-:S07]  /*0a30*/  FADD.FTZ R0, R0, 255 ;  /* 0x437f000000007421 */ /* 0x000fce0000010000 */
.L_x_14:
[----:B------:R-:W-:Y:S05]  /*0a40*/  BSYNC.RECONVERGENT B0 ;  /* 0x0000000000007941 */ /* 0x000fea0003800200 */
.L_x_3:
[----:B------:R-:W-:-:S04]  /*0a50*/  IMAD.MOV.U32 R7, RZ, RZ, 0x0 ;  /* 0x00000000ff077424 */ /* 0x000fc800078e00ff */
[----:B0-----:R-:W-:Y:S05]  /*0a60*/  RET.REL.NODEC R6 `(Overlay_Cuda) ;  /* 0xfffffff406647950 */ /* 0x001fea0003c3ffff */
.L_x_15:
[----:B------:R-:W-:-:S00]  /*0a70*/  BRA `(.L_x_15) ;  /* 0xfffffffc00fc7947 */ /* 0x000fc0000383ffff */
[----:B------:R-:W-:-:S00]  /*0a80*/  NOP ;  /* 0x0000000000007918 */ /* 0x000fc00000000000 */
[----:B------:R-:W-:-:S00]  /*0a90*/  NOP ;  /* 0x0000000000007918 */ /* 0x000fc00000000000 */
[----:B------:R-:W-:-:S00]  /*0aa0*/  NOP ;  /* 0x0000000000007918 */ /* 0x000fc00000000000 */
[----:B------:R-:W-:-:S00]  /*0ab0*/  NOP ;  /* 0x0000000000007918 */ /* 0x000fc00000000000 */
[----:B------:R-:W-:-:S00]  /*0ac0*/  NOP ;  /* 0x0000000000007918 */ /* 0x000fc00000000000 */
[----:B------:R-:W-:-:S00]  /*0ad0*/  NOP ;  /* 0x0000000000007918 */ /* 0x000fc00000000000 */
[----:B------:R-:W-:-:S00]  /*0ae0*/  NOP ;  /* 0x0000000000007918 */ /* 0x000fc00000000000 */
[----:B------:R-:W-:-:S00]  /*0af0*/  NOP ;  /* 0x0000000000007918 */ /* 0x000fc00000000000 */
.L_x_16:


//--------------------- .nv.shared.reserved.0     --------------------------
	.section	.nv.shared.reserved.0,"aw",@nobits
	.weak		__nv_reservedSMEM_offset_0_alias
	.size		__nv_reservedSMEM_offset_0_alias, 0, 64
	.other		__nv_reservedSMEM_offset_0_alias,@"STO_CUDA_RESERVED_SHARED STV_DEFAULT"
__nv_reservedSMEM_offset_0_alias:
	.zero		0
	.zero		64


//--------------------- .nv.constant0.Overlay_Cuda --------------------------
	.section	.nv.constant0.Overlay_Cuda,"a",@progbits
	.sectionflags	@""
	.align	4
.nv.constant0.Overlay_Cuda:
	.zero		964


//--------------------- SYMBOLS --------------------------

	.type		.nv.reservedSmem.offset0,@object
	.size		.nv.reservedSmem.offset0,0x4
